//
// Generated by NVIDIA NVVM Compiler
//
// Compiler Build ID: CL-36424714
// Cuda compilation tools, release 13.0, V13.0.88
// Based on NVVM 20.0.0
//

.version 9.0
.target sm_100
.address_size 64

	// .globl	_Z8helloGPUv
.extern .func  (.param .b32 func_retval0) vprintf
(
	.param .b64 vprintf_param_0,
	.param .b64 vprintf_param_1
)
;
.global .align 1 .b8 $str[37] = {72, 101, 108, 108, 111, 32, 87, 111, 114, 108, 100, 32, 102, 114, 111, 109, 32, 71, 80, 85, 33, 32, 84, 104, 114, 101, 97, 100, 32, 73, 68, 58, 32, 37, 100, 10};

.visible .entry _Z8helloGPUv()
{
	.local .align 8 .b8 	__local_depot0[8];
	.reg .b64 	%SP;
	.reg .b64 	%SPL;
	.reg .b32 	%r<4>;
	.reg .b64 	%rd<5>;

	mov.u64 	%SPL, __local_depot0;
	cvta.local.u64 	%SP, %SPL;
	add.u64 	%rd1, %SP, 0;
	add.u64 	%rd2, %SPL, 0;
	mov.u32 	%r1, %tid.x;
	st.local.u32 	[%rd2], %r1;
	mov.u64 	%rd3, $str;
	cvta.global.u64 	%rd4, %rd3;
	{ // callseq 0, 0
	.param .b64 param0;
	st.param.b64 	[param0], %rd4;
	.param .b64 param1;
	st.param.b64 	[param1], %rd1;
	.param .b32 retval0;
	call.uni (retval0), 
	vprintf, 
	(
	param0, 
	param1
	);
	ld.param.b32 	%r2, [retval0];
	} // callseq 0
	ret;

}


// ===== COMPILED SASS (sm_100) =====

	.target	sm_100

	.elftype	@"ET_EXEC"


//--------------------- .note.nv.tkinfo           --------------------------
	.section	.note.nv.tkinfo,"",@"SHT_NOTE"
	.sectionflags	@"SHF_NOTE_NV_TKINFO"
	.tkinfo
        /*0018*/ 	.word	0x00000002
        /*0030*/ 	.string	""
        /*0030*/ 	.string	"ptxas"
        /*0030*/ 	.string	"Cuda compilation tools, release 13.0, V13.0.88"
        /*0030*/ 	.string	"Build cuda_13.0.r13.0/compiler.36424714_0"
        /*0030*/ 	.string	"-arch sm_100 -m 64 "



//--------------------- .note.nv.cuinfo           --------------------------
	.section	.note.nv.cuinfo,"",@"SHT_NOTE"
	.sectionflags	@"SHF_NOTE_NV_CUINFO"
        /*0018*/ 	.short	0x0002
        /*001a*/ 	.short	0x0064
        /*001c*/ 	.short	0x0082
	.zero		2


//--------------------- .nv.info                  --------------------------
	.section	.nv.info,"",@"SHT_CUDA_INFO"
	.align	4


	//----- nvinfo : EIATTR_REGCOUNT
	.align		4
        /*0000*/ 	.byte	0x04, 0x2f
        /*0002*/ 	.short	(.L_2 - .L_1)
	.align		4
.L_1:
        /*0004*/ 	.word	index@(_Z8helloGPUv)
        /*0008*/ 	.word	0x00000018


	//----- nvinfo : EIATTR_FRAME_SIZE
	.align		4
.L_2:
        /*000c*/ 	.byte	0x04, 0x11
        /*000e*/ 	.short	(.L_4 - .L_3)
	.align		4
.L_3:
        /*0010*/ 	.word	index@(_Z8helloGPUv)
        /*0014*/ 	.word	0x00000008


	//----- nvinfo : EIATTR_MIN_STACK_SIZE
	.align		4
.L_4:
        /*0018*/ 	.byte	0x04, 0x12
        /*001a*/ 	.short	(.L_6 - .L_5)
	.align		4
.L_5:
        /*001c*/ 	.word	index@(_Z8helloGPUv)
        /*0020*/ 	.word	0x00000008
.L_6:


//--------------------- .nv.compat                --------------------------
	.section	.nv.compat,"",@"SHT_CUDA_COMPAT_INFO"
	.align	4
        /*0000*/ 	.byte	0x02, 0x09, 0x00, 0x00, 0x02, 0x02, 0x01, 0x00, 0x02, 0x05, 0x05, 0x00, 0x03, 0x07, 0x01, 0x01
        /*0010*/ 	.byte	0x02, 0x03, 0x00, 0x00, 0x02, 0x06, 0x01, 0x00, 0x04, 0x0b, 0x08, 0x00, 0x09, 0x00, 0x00, 0x00
        /*0020*/ 	.byte	0x00, 0x00, 0x00, 0x00


//--------------------- .nv.info._Z8helloGPUv     --------------------------
	.section	.nv.info._Z8helloGPUv,"",@"SHT_CUDA_INFO"
	.sectionflags	@""
	.align	4


	//----- nvinfo : EIATTR_CUDA_API_VERSION
	.align		4
        /*0000*/ 	.byte	0x04, 0x37
        /*0002*/ 	.short	(.L_8 - .L_7)
.L_7:
        /*0004*/ 	.word	0x00000082


	//----- nvinfo : EIATTR_SPARSE_MMA_MASK
	.align		4
.L_8:
        /*0008*/ 	.byte	0x03, 0x50
        /*000a*/ 	.short	0x0000


	//----- nvinfo : EIATTR_MAXREG_COUNT
	.align		4
        /*000c*/ 	.byte	0x03, 0x1b
        /*000e*/ 	.short	0x00ff


	//----- nvinfo : EIATTR_EXTERNS
	.align		4
        /*0010*/ 	.byte	0x04, 0x0f
        /*0012*/ 	.short	(.L_10 - .L_9)


	//   ....[0]....
	.align		4
.L_9:
        /*0014*/ 	.word	index@(vprintf)


	//----- nvinfo : EIATTR_MERCURY_ISA_VERSION
	.align		4
.L_10:
        /*0018*/ 	.byte	0x03, 0x5f
        /*001a*/ 	.short	0x0101


	//----- nvinfo : EIATTR_VRC_CTA_INIT_COUNT
	.align		4
        /*001c*/ 	.byte	0x02, 0x4a
	.zero		1
	.zero		1


	//----- nvinfo : EIATTR_SYSCALL_OFFSETS
	.align		4
        /*0020*/ 	.byte	0x04, 0x46
        /*0022*/ 	.short	(.L_12 - .L_11)


	//   ....[0]....
.L_11:
        /*0024*/ 	.word	0x000000e0


	//----- nvinfo : EIATTR_EXIT_INSTR_OFFSETS
	.align		4
.L_12:
        /*0028*/ 	.byte	0x04, 0x1c
        /*002a*/ 	.short	(.L_14 - .L_13)


	//   ....[0]....
.L_13:
        /*002c*/ 	.word	0x000000f0


	//----- nvinfo : EIATTR_SW_WAR
	.align		4
.L_14:
        /*0030*/ 	.byte	0x04, 0x36
        /*0032*/ 	.short	(.L_16 - .L_15)
.L_15:
        /*0034*/ 	.word	0x00000008
.L_16:


//--------------------- .nv.callgraph             --------------------------
	.section	.nv.callgraph,"",@"SHT_CUDA_CALLGRAPH"
	.align	4
	.sectionentsize	8
	.align		4
        /*0000*/ 	.word	0x00000000
	.align		4
        /*0004*/ 	.word	0xffffffff
	.align		4
        /*0008*/ 	.word	index@(_Z8helloGPUv)
	.align		4
        /*000c*/ 	.word	index@(vprintf)
	.align		4
        /*0010*/ 	.word	0x00000000
	.align		4
        /*0014*/ 	.word	0xfffffffe
	.align		4
        /*0018*/ 	.word	0x00000000
	.align		4
        /*001c*/ 	.word	0xfffffffd
	.align		4
        /*0020*/ 	.word	0x00000000
	.align		4
        /*0024*/ 	.word	0xfffffffc


//--------------------- .nv.constant4             --------------------------
	.section	.nv.constant4,"a",@progbits
	.align	8
	.align		8
.nv.constant4:
        /*0000*/ 	.dword	vprintf
	.align		8
        /*0008*/ 	.dword	$str


//--------------------- .text._Z8helloGPUv        --------------------------
	.section	.text._Z8helloGPUv,"ax",@progbits
	.align	128
        .global         _Z8helloGPUv
        .type           _Z8helloGPUv,@function
        .size           _Z8helloGPUv,(.L_x_2 - _Z8helloGPUv)
        .other          _Z8helloGPUv,@"STO_CUDA_ENTRY STV_DEFAULT"
_Z8helloGPUv:
.text._Z8helloGPUv:
[----:B------:R-:W0:Y:S01]  /*0000*/  LDC R1, c[0x0][0x37c] ;  /* 0x0000df00ff017b82 */ /* 0x000e220000000800 */
[----:B------:R-:W1:Y:S01]  /*0010*/  S2R R8, SR_TID.X ;  /* 0x0000000000087919 */ /* 0x000e620000002100 */
[----:B0-----:R-:W-:Y:S01]  /*0020*/  VIADD R1, R1, 0xfffffff8 ;  /* 0xfffffff801017836 */ /* 0x001fe20000000000 */
[----:B------:R-:W-:Y:S01]  /*0030*/  MOV R0, 0x0 ;  /* 0x0000000000007802 */ /* 0x000fe20000000f00 */
[----:B------:R-:W0:Y:S04]  /*0040*/  LDCU UR4, c[0x0][0x2f8] ;  /* 0x00005f00ff0477ac */ /* 0x000e280008000800 */
[----:B------:R2:W3:Y:S01]  /*0050*/  LDC.64 R2, c[0x4][R0] ;  /* 0x0100000000027b82 */ /* 0x0004e20000000a00 */
[----:B------:R-:W4:Y:S01]  /*0060*/  LDCU.64 UR6, c[0x4][0x8] ;  /* 0x01000100ff0677ac */ /* 0x000f220008000a00 */
[----:B------:R-:W5:Y:S01]  /*0070*/  LDCU UR5, c[0x0][0x2fc] ;  /* 0x00005f80ff0577ac */ /* 0x000f620008000800 */
[----:B0-----:R-:W-:Y:S01]  /*0080*/  IADD3 R6, P0, PT, R1, UR4, RZ ;  /* 0x0000000401067c10 */ /* 0x001fe2000ff1e0ff */
[----:B----4-:R-:W-:Y:S01]  /*0090*/  IMAD.U32 R4, RZ, RZ, UR6 ;  /* 0x00000006ff047e24 */ /* 0x010fe2000f8e00ff */
[----:B------:R-:W-:-:S03]  /*00a0*/  MOV R5, UR7 ;  /* 0x0000000700057c02 */ /* 0x000fc60008000f00 */
[----:B-----5:R-:W-:Y:S01]  /*00b0*/  IMAD.X R7, RZ, RZ, UR5, P0 ;  /* 0x00000005ff077e24 */ /* 0x020fe200080e06ff */
[----:B-1----:R2:W-:Y:S07]  /*00c0*/  STL [R1], R8 ;  /* 0x0000000801007387 */ /* 0x0025ee0000100800 */
[----:B------:R-:W-:-:S07]  /*00d0*/  LEPC R20, `(.L_x_0) ;  /* 0x000000001014794e */ /* 0x000fce0000000000 */
[----:B--23--:R-:W-:Y:S05]  /*00e0*/  CALL.ABS.NOINC R2 ;  /* 0x0000000002007343 */ /* 0x00cfea0003c00000 */
.L_x_0:
[----:B------:R-:W-:Y:S05]  /*00f0*/  EXIT ;  /* 0x000000000000794d */ /* 0x000fea0003800000 */
.L_x_1:
[----:B------:R-:W-:-:S00]  /*0100*/  BRA `(.L_x_1) ;  /* 0xfffffffc00fc7947 */ /* 0x000fc0000383ffff */
[----:B------:R-:W-:-:S00]  /*0110*/  NOP ;  /* 0x0000000000007918 */ /* 0x000fc00000000000 */
        /* <DEDUP_REMOVED lines=14> */
.L_x_2:


//--------------------- .nv.global.init           --------------------------
	.section	.nv.global.init,"aw",@progbits
.nv.global.init:
	.type		$str,@object
	.size		$str,(.L_0 - $str)
$str:
        /*0000*/ 	.byte	0x48, 0x65, 0x6c, 0x6c, 0x6f, 0x20, 0x57, 0x6f, 0x72, 0x6c, 0x64, 0x20, 0x66, 0x72, 0x6f, 0x6d
        /*0010*/ 	.byte	0x20, 0x47, 0x50, 0x55, 0x21, 0x20, 0x54, 0x68, 0x72, 0x65, 0x61, 0x64, 0x20, 0x49, 0x44, 0x3a
        /*0020*/ 	.byte	0x20, 0x25, 0x64, 0x0a, 0x00
.L_0:


//--------------------- .nv.shared.reserved.0     --------------------------
	.section	.nv.shared.reserved.0,"aw",@nobits
	.weak		__nv_reservedSMEM_offset_0_alias
	.size		__nv_reservedSMEM_offset_0_alias, 0, 64
	.other		__nv_reservedSMEM_offset_0_alias,@"STO_CUDA_RESERVED_SHARED STV_DEFAULT"
__nv_reservedSMEM_offset_0_alias:
	.zero		0
	.zero		64


//--------------------- .nv.constant0._Z8helloGPUv --------------------------
	.section	.nv.constant0._Z8helloGPUv,"a",@progbits
	.sectionflags	@""
	.align	4
.nv.constant0._Z8helloGPUv:
	.zero		896


//--------------------- SYMBOLS --------------------------

	.type		.nv.reservedSmem.offset0,@object
	.size		.nv.reservedSmem.offset0,0x4
	.type		vprintf,@function
